//
// Generated by NVIDIA NVVM Compiler
//
// Compiler Build ID: CL-36424714
// Cuda compilation tools, release 13.0, V13.0.88
// Based on NVVM 20.0.0
//

.version 9.0
.target sm_100
.address_size 64

	// .globl	_Z9matrixMulPiS_S_i
// _ZZ9matrixMulPiS_S_iE5shd_A has been demoted
// _ZZ9matrixMulPiS_S_iE5shd_B has been demoted
// _ZZ12matrixMulColPiS_S_iE5shd_A has been demoted
// _ZZ12matrixMulColPiS_S_iE5shd_B has been demoted

.visible .entry _Z9matrixMulPiS_S_i(
	.param .u64 .ptr .align 1 _Z9matrixMulPiS_S_i_param_0,
	.param .u64 .ptr .align 1 _Z9matrixMulPiS_S_i_param_1,
	.param .u64 .ptr .align 1 _Z9matrixMulPiS_S_i_param_2,
	.param .u32 _Z9matrixMulPiS_S_i_param_3
)
{
	.reg .pred 	%p<8>;
	.reg .b32 	%r<254>;
	.reg .b64 	%rd<13>;
	// demoted variable
	.shared .align 4 .b8 _ZZ9matrixMulPiS_S_iE5shd_A[16384];
	// demoted variable
	.shared .align 4 .b8 _ZZ9matrixMulPiS_S_iE5shd_B[16384];
	ld.param.u64 	%rd3, [_Z9matrixMulPiS_S_i_param_0];
	ld.param.u64 	%rd4, [_Z9matrixMulPiS_S_i_param_1];
	ld.param.u64 	%rd5, [_Z9matrixMulPiS_S_i_param_2];
	ld.param.u32 	%r33, [_Z9matrixMulPiS_S_i_param_3];
	mov.u32 	%r1, %ctaid.y;
	shl.b32 	%r35, %r1, 6;
	mov.u32 	%r2, %tid.y;
	add.s32 	%r3, %r35, %r2;
	mov.u32 	%r4, %ctaid.x;
	shl.b32 	%r5, %r4, 6;
	mov.u32 	%r6, %tid.x;
	add.s32 	%r7, %r5, %r6;
	setp.lt.s32 	%p1, %r33, 1;
	mov.b32 	%r253, 0;
	@%p1 bra 	$L__BB0_7;
	add.s32 	%r37, %r33, 63;
	shr.u32 	%r38, %r37, 6;
	shl.b32 	%r39, %r2, 8;
	mov.u32 	%r40, _ZZ9matrixMulPiS_S_iE5shd_A;
	add.s32 	%r8, %r40, %r39;
	shl.b32 	%r41, %r6, 2;
	add.s32 	%r9, %r8, %r41;
	mov.u32 	%r42, _ZZ9matrixMulPiS_S_iE5shd_B;
	add.s32 	%r11, %r42, %r41;
	add.s32 	%r10, %r11, %r39;
	neg.s32 	%r249, %r38;
	mad.lo.s32 	%r43, %r2, %r33, %r6;
	add.s32 	%r248, %r43, %r5;
	shl.b32 	%r14, %r33, 6;
	mad.lo.s32 	%r246, %r33, %r3, %r6;
	cvta.to.global.u64 	%rd1, %rd3;
	cvta.to.global.u64 	%rd2, %rd4;
	mov.b32 	%r253, 0;
	mov.u32 	%r245, %r6;
	mov.u32 	%r247, %r2;
$L__BB0_2:
	max.u32 	%r46, %r245, %r3;
	setp.ge.u32 	%p2, %r46, %r33;
	mov.b32 	%r251, 0;
	@%p2 bra 	$L__BB0_4;
	mul.wide.u32 	%rd6, %r246, 4;
	add.s64 	%rd7, %rd1, %rd6;
	ld.global.u32 	%r251, [%rd7];
$L__BB0_4:
	setp.ge.s32 	%p3, %r7, %r33;
	st.shared.u32 	[%r9], %r251;
	setp.ge.u32 	%p4, %r247, %r33;
	mov.b32 	%r252, 0;
	or.pred  	%p5, %p3, %p4;
	@%p5 bra 	$L__BB0_6;
	mul.wide.u32 	%rd8, %r248, 4;
	add.s64 	%rd9, %rd2, %rd8;
	ld.global.u32 	%r252, [%rd9];
$L__BB0_6:
	st.shared.u32 	[%r10], %r252;
	bar.sync 	0;
	ld.shared.u32 	%r48, [%r8];
	ld.shared.u32 	%r49, [%r11];
	mad.lo.s32 	%r50, %r49, %r48, %r253;
	ld.shared.u32 	%r51, [%r8+4];
	ld.shared.u32 	%r52, [%r11+256];
	mad.lo.s32 	%r53, %r52, %r51, %r50;
	ld.shared.u32 	%r54, [%r8+8];
	ld.shared.u32 	%r55, [%r11+512];
	mad.lo.s32 	%r56, %r55, %r54, %r53;
	ld.shared.u32 	%r57, [%r8+12];
	ld.shared.u32 	%r58, [%r11+768];
	mad.lo.s32 	%r59, %r58, %r57, %r56;
	ld.shared.u32 	%r60, [%r8+16];
	ld.shared.u32 	%r61, [%r11+1024];
	mad.lo.s32 	%r62, %r61, %r60, %r59;
	ld.shared.u32 	%r63, [%r8+20];
	ld.shared.u32 	%r64, [%r11+1280];
	mad.lo.s32 	%r65, %r64, %r63, %r62;
	ld.shared.u32 	%r66, [%r8+24];
	ld.shared.u32 	%r67, [%r11+1536];
	mad.lo.s32 	%r68, %r67, %r66, %r65;
	ld.shared.u32 	%r69, [%r8+28];
	ld.shared.u32 	%r70, [%r11+1792];
	mad.lo.s32 	%r71, %r70, %r69, %r68;
	ld.shared.u32 	%r72, [%r8+32];
	ld.shared.u32 	%r73, [%r11+2048];
	mad.lo.s32 	%r74, %r73, %r72, %r71;
	ld.shared.u32 	%r75, [%r8+36];
	ld.shared.u32 	%r76, [%r11+2304];
	mad.lo.s32 	%r77, %r76, %r75, %r74;
	ld.shared.u32 	%r78, [%r8+40];
	ld.shared.u32 	%r79, [%r11+2560];
	mad.lo.s32 	%r80, %r79, %r78, %r77;
	ld.shared.u32 	%r81, [%r8+44];
	ld.shared.u32 	%r82, [%r11+2816];
	mad.lo.s32 	%r83, %r82, %r81, %r80;
	ld.shared.u32 	%r84, [%r8+48];
	ld.shared.u32 	%r85, [%r11+3072];
	mad.lo.s32 	%r86, %r85, %r84, %r83;
	ld.shared.u32 	%r87, [%r8+52];
	ld.shared.u32 	%r88, [%r11+3328];
	mad.lo.s32 	%r89, %r88, %r87, %r86;
	ld.shared.u32 	%r90, [%r8+56];
	ld.shared.u32 	%r91, [%r11+3584];
	mad.lo.s32 	%r92, %r91, %r90, %r89;
	ld.shared.u32 	%r93, [%r8+60];
	ld.shared.u32 	%r94, [%r11+3840];
	mad.lo.s32 	%r95, %r94, %r93, %r92;
	ld.shared.u32 	%r96, [%r8+64];
	ld.shared.u32 	%r97, [%r11+4096];
	mad.lo.s32 	%r98, %r97, %r96, %r95;
	ld.shared.u32 	%r99, [%r8+68];
	ld.shared.u32 	%r100, [%r11+4352];
	mad.lo.s32 	%r101, %r100, %r99, %r98;
	ld.shared.u32 	%r102, [%r8+72];
	ld.shared.u32 	%r103, [%r11+4608];
	mad.lo.s32 	%r104, %r103, %r102, %r101;
	ld.shared.u32 	%r105, [%r8+76];
	ld.shared.u32 	%r106, [%r11+4864];
	mad.lo.s32 	%r107, %r106, %r105, %r104;
	ld.shared.u32 	%r108, [%r8+80];
	ld.shared.u32 	%r109, [%r11+5120];
	mad.lo.s32 	%r110, %r109, %r108, %r107;
	ld.shared.u32 	%r111, [%r8+84];
	ld.shared.u32 	%r112, [%r11+5376];
	mad.lo.s32 	%r113, %r112, %r111, %r110;
	ld.shared.u32 	%r114, [%r8+88];
	ld.shared.u32 	%r115, [%r11+5632];
	mad.lo.s32 	%r116, %r115, %r114, %r113;
	ld.shared.u32 	%r117, [%r8+92];
	ld.shared.u32 	%r118, [%r11+5888];
	mad.lo.s32 	%r119, %r118, %r117, %r116;
	ld.shared.u32 	%r120, [%r8+96];
	ld.shared.u32 	%r121, [%r11+6144];
	mad.lo.s32 	%r122, %r121, %r120, %r119;
	ld.shared.u32 	%r123, [%r8+100];
	ld.shared.u32 	%r124, [%r11+6400];
	mad.lo.s32 	%r125, %r124, %r123, %r122;
	ld.shared.u32 	%r126, [%r8+104];
	ld.shared.u32 	%r127, [%r11+6656];
	mad.lo.s32 	%r128, %r127, %r126, %r125;
	ld.shared.u32 	%r129, [%r8+108];
	ld.shared.u32 	%r130, [%r11+6912];
	mad.lo.s32 	%r131, %r130, %r129, %r128;
	ld.shared.u32 	%r132, [%r8+112];
	ld.shared.u32 	%r133, [%r11+7168];
	mad.lo.s32 	%r134, %r133, %r132, %r131;
	ld.shared.u32 	%r135, [%r8+116];
	ld.shared.u32 	%r136, [%r11+7424];
	mad.lo.s32 	%r137, %r136, %r135, %r134;
	ld.shared.u32 	%r138, [%r8+120];
	ld.shared.u32 	%r139, [%r11+7680];
	mad.lo.s32 	%r140, %r139, %r138, %r137;
	ld.shared.u32 	%r141, [%r8+124];
	ld.shared.u32 	%r142, [%r11+7936];
	mad.lo.s32 	%r143, %r142, %r141, %r140;
	ld.shared.u32 	%r144, [%r8+128];
	ld.shared.u32 	%r145, [%r11+8192];
	mad.lo.s32 	%r146, %r145, %r144, %r143;
	ld.shared.u32 	%r147, [%r8+132];
	ld.shared.u32 	%r148, [%r11+8448];
	mad.lo.s32 	%r149, %r148, %r147, %r146;
	ld.shared.u32 	%r150, [%r8+136];
	ld.shared.u32 	%r151, [%r11+8704];
	mad.lo.s32 	%r152, %r151, %r150, %r149;
	ld.shared.u32 	%r153, [%r8+140];
	ld.shared.u32 	%r154, [%r11+8960];
	mad.lo.s32 	%r155, %r154, %r153, %r152;
	ld.shared.u32 	%r156, [%r8+144];
	ld.shared.u32 	%r157, [%r11+9216];
	mad.lo.s32 	%r158, %r157, %r156, %r155;
	ld.shared.u32 	%r159, [%r8+148];
	ld.shared.u32 	%r160, [%r11+9472];
	mad.lo.s32 	%r161, %r160, %r159, %r158;
	ld.shared.u32 	%r162, [%r8+152];
	ld.shared.u32 	%r163, [%r11+9728];
	mad.lo.s32 	%r164, %r163, %r162, %r161;
	ld.shared.u32 	%r165, [%r8+156];
	ld.shared.u32 	%r166, [%r11+9984];
	mad.lo.s32 	%r167, %r166, %r165, %r164;
	ld.shared.u32 	%r168, [%r8+160];
	ld.shared.u32 	%r169, [%r11+10240];
	mad.lo.s32 	%r170, %r169, %r168, %r167;
	ld.shared.u32 	%r171, [%r8+164];
	ld.shared.u32 	%r172, [%r11+10496];
	mad.lo.s32 	%r173, %r172, %r171, %r170;
	ld.shared.u32 	%r174, [%r8+168];
	ld.shared.u32 	%r175, [%r11+10752];
	mad.lo.s32 	%r176, %r175, %r174, %r173;
	ld.shared.u32 	%r177, [%r8+172];
	ld.shared.u32 	%r178, [%r11+11008];
	mad.lo.s32 	%r179, %r178, %r177, %r176;
	ld.shared.u32 	%r180, [%r8+176];
	ld.shared.u32 	%r181, [%r11+11264];
	mad.lo.s32 	%r182, %r181, %r180, %r179;
	ld.shared.u32 	%r183, [%r8+180];
	ld.shared.u32 	%r184, [%r11+11520];
	mad.lo.s32 	%r185, %r184, %r183, %r182;
	ld.shared.u32 	%r186, [%r8+184];
	ld.shared.u32 	%r187, [%r11+11776];
	mad.lo.s32 	%r188, %r187, %r186, %r185;
	ld.shared.u32 	%r189, [%r8+188];
	ld.shared.u32 	%r190, [%r11+12032];
	mad.lo.s32 	%r191, %r190, %r189, %r188;
	ld.shared.u32 	%r192, [%r8+192];
	ld.shared.u32 	%r193, [%r11+12288];
	mad.lo.s32 	%r194, %r193, %r192, %r191;
	ld.shared.u32 	%r195, [%r8+196];
	ld.shared.u32 	%r196, [%r11+12544];
	mad.lo.s32 	%r197, %r196, %r195, %r194;
	ld.shared.u32 	%r198, [%r8+200];
	ld.shared.u32 	%r199, [%r11+12800];
	mad.lo.s32 	%r200, %r199, %r198, %r197;
	ld.shared.u32 	%r201, [%r8+204];
	ld.shared.u32 	%r202, [%r11+13056];
	mad.lo.s32 	%r203, %r202, %r201, %r200;
	ld.shared.u32 	%r204, [%r8+208];
	ld.shared.u32 	%r205, [%r11+13312];
	mad.lo.s32 	%r206, %r205, %r204, %r203;
	ld.shared.u32 	%r207, [%r8+212];
	ld.shared.u32 	%r208, [%r11+13568];
	mad.lo.s32 	%r209, %r208, %r207, %r206;
	ld.shared.u32 	%r210, [%r8+216];
	ld.shared.u32 	%r211, [%r11+13824];
	mad.lo.s32 	%r212, %r211, %r210, %r209;
	ld.shared.u32 	%r213, [%r8+220];
	ld.shared.u32 	%r214, [%r11+14080];
	mad.lo.s32 	%r215, %r214, %r213, %r212;
	ld.shared.u32 	%r216, [%r8+224];
	ld.shared.u32 	%r217, [%r11+14336];
	mad.lo.s32 	%r218, %r217, %r216, %r215;
	ld.shared.u32 	%r219, [%r8+228];
	ld.shared.u32 	%r220, [%r11+14592];
	mad.lo.s32 	%r221, %r220, %r219, %r218;
	ld.shared.u32 	%r222, [%r8+232];
	ld.shared.u32 	%r223, [%r11+14848];
	mad.lo.s32 	%r224, %r223, %r222, %r221;
	ld.shared.u32 	%r225, [%r8+236];
	ld.shared.u32 	%r226, [%r11+15104];
	mad.lo.s32 	%r227, %r226, %r225, %r224;
	ld.shared.u32 	%r228, [%r8+240];
	ld.shared.u32 	%r229, [%r11+15360];
	mad.lo.s32 	%r230, %r229, %r228, %r227;
	ld.shared.u32 	%r231, [%r8+244];
	ld.shared.u32 	%r232, [%r11+15616];
	mad.lo.s32 	%r233, %r232, %r231, %r230;
	ld.shared.u32 	%r234, [%r8+248];
	ld.shared.u32 	%r235, [%r11+15872];
	mad.lo.s32 	%r236, %r235, %r234, %r233;
	ld.shared.u32 	%r237, [%r8+252];
	ld.shared.u32 	%r238, [%r11+16128];
	mad.lo.s32 	%r253, %r238, %r237, %r236;
	bar.sync 	0;
	add.s32 	%r249, %r249, 1;
	setp.ne.s32 	%p6, %r249, 0;
	add.s32 	%r248, %r248, %r14;
	add.s32 	%r247, %r247, 64;
	add.s32 	%r246, %r246, 64;
	add.s32 	%r245, %r245, 64;
	@%p6 bra 	$L__BB0_2;
$L__BB0_7:
	max.s32 	%r239, %r3, %r7;
	setp.ge.s32 	%p7, %r239, %r33;
	@%p7 bra 	$L__BB0_9;
	mov.u32 	%r240, %ntid.y;
	mad.lo.s32 	%r241, %r1, %r240, %r2;
	mov.u32 	%r242, %ntid.x;
	mad.lo.s32 	%r243, %r4, %r242, %r6;
	mad.lo.s32 	%r244, %r33, %r241, %r243;
	cvta.to.global.u64 	%rd10, %rd5;
	mul.wide.u32 	%rd11, %r244, 4;
	add.s64 	%rd12, %rd10, %rd11;
	st.global.u32 	[%rd12], %r253;
$L__BB0_9:
	ret;

}
	// .globl	_Z12matrixMulColPiS_S_i
.visible .entry _Z12matrixMulColPiS_S_i(
	.param .u64 .ptr .align 1 _Z12matrixMulColPiS_S_i_param_0,
	.param .u64 .ptr .align 1 _Z12matrixMulColPiS_S_i_param_1,
	.param .u64 .ptr .align 1 _Z12matrixMulColPiS_S_i_param_2,
	.param .u32 _Z12matrixMulColPiS_S_i_param_3
)
{
	.reg .pred 	%p<8>;
	.reg .b32 	%r<255>;
	.reg .b64 	%rd<13>;
	// demoted variable
	.shared .align 4 .b8 _ZZ12matrixMulColPiS_S_iE5shd_A[16384];
	// demoted variable
	.shared .align 4 .b8 _ZZ12matrixMulColPiS_S_iE5shd_B[16384];
	ld.param.u64 	%rd3, [_Z12matrixMulColPiS_S_i_param_0];
	ld.param.u64 	%rd4, [_Z12matrixMulColPiS_S_i_param_1];
	ld.param.u64 	%rd5, [_Z12matrixMulColPiS_S_i_param_2];
	ld.param.u32 	%r34, [_Z12matrixMulColPiS_S_i_param_3];
	mov.u32 	%r1, %ctaid.y;
	shl.b32 	%r2, %r1, 6;
	mov.u32 	%r3, %tid.y;
	add.s32 	%r4, %r2, %r3;
	mov.u32 	%r5, %ctaid.x;
	shl.b32 	%r6, %r5, 6;
	mov.u32 	%r7, %tid.x;
	add.s32 	%r8, %r6, %r7;
	setp.lt.s32 	%p1, %r34, 1;
	mov.b32 	%r254, 0;
	@%p1 bra 	$L__BB1_7;
	add.s32 	%r37, %r34, 63;
	shr.u32 	%r38, %r37, 6;
	shl.b32 	%r39, %r3, 8;
	mov.u32 	%r40, _ZZ12matrixMulColPiS_S_iE5shd_A;
	add.s32 	%r9, %r40, %r39;
	shl.b32 	%r41, %r7, 2;
	add.s32 	%r10, %r9, %r41;
	mov.u32 	%r42, _ZZ12matrixMulColPiS_S_iE5shd_B;
	add.s32 	%r12, %r42, %r41;
	add.s32 	%r11, %r12, %r39;
	neg.s32 	%r250, %r38;
	mad.lo.s32 	%r43, %r3, %r34, %r7;
	add.s32 	%r249, %r43, %r6;
	shl.b32 	%r15, %r34, 6;
	mad.lo.s32 	%r44, %r7, %r34, %r3;
	add.s32 	%r247, %r44, %r2;
	cvta.to.global.u64 	%rd1, %rd3;
	cvta.to.global.u64 	%rd2, %rd4;
	mov.b32 	%r254, 0;
	mov.u32 	%r246, %r7;
	mov.u32 	%r248, %r3;
$L__BB1_2:
	max.u32 	%r47, %r246, %r4;
	setp.ge.u32 	%p2, %r47, %r34;
	mov.b32 	%r252, 0;
	@%p2 bra 	$L__BB1_4;
	mul.wide.u32 	%rd6, %r247, 4;
	add.s64 	%rd7, %rd1, %rd6;
	ld.global.u32 	%r252, [%rd7];
$L__BB1_4:
	setp.ge.s32 	%p3, %r8, %r34;
	st.shared.u32 	[%r10], %r252;
	setp.ge.u32 	%p4, %r248, %r34;
	mov.b32 	%r253, 0;
	or.pred  	%p5, %p3, %p4;
	@%p5 bra 	$L__BB1_6;
	mul.wide.u32 	%rd8, %r249, 4;
	add.s64 	%rd9, %rd2, %rd8;
	ld.global.u32 	%r253, [%rd9];
$L__BB1_6:
	st.shared.u32 	[%r11], %r253;
	bar.sync 	0;
	ld.shared.u32 	%r49, [%r9];
	ld.shared.u32 	%r50, [%r12];
	mad.lo.s32 	%r51, %r50, %r49, %r254;
	ld.shared.u32 	%r52, [%r9+4];
	ld.shared.u32 	%r53, [%r12+256];
	mad.lo.s32 	%r54, %r53, %r52, %r51;
	ld.shared.u32 	%r55, [%r9+8];
	ld.shared.u32 	%r56, [%r12+512];
	mad.lo.s32 	%r57, %r56, %r55, %r54;
	ld.shared.u32 	%r58, [%r9+12];
	ld.shared.u32 	%r59, [%r12+768];
	mad.lo.s32 	%r60, %r59, %r58, %r57;
	ld.shared.u32 	%r61, [%r9+16];
	ld.shared.u32 	%r62, [%r12+1024];
	mad.lo.s32 	%r63, %r62, %r61, %r60;
	ld.shared.u32 	%r64, [%r9+20];
	ld.shared.u32 	%r65, [%r12+1280];
	mad.lo.s32 	%r66, %r65, %r64, %r63;
	ld.shared.u32 	%r67, [%r9+24];
	ld.shared.u32 	%r68, [%r12+1536];
	mad.lo.s32 	%r69, %r68, %r67, %r66;
	ld.shared.u32 	%r70, [%r9+28];
	ld.shared.u32 	%r71, [%r12+1792];
	mad.lo.s32 	%r72, %r71, %r70, %r69;
	ld.shared.u32 	%r73, [%r9+32];
	ld.shared.u32 	%r74, [%r12+2048];
	mad.lo.s32 	%r75, %r74, %r73, %r72;
	ld.shared.u32 	%r76, [%r9+36];
	ld.shared.u32 	%r77, [%r12+2304];
	mad.lo.s32 	%r78, %r77, %r76, %r75;
	ld.shared.u32 	%r79, [%r9+40];
	ld.shared.u32 	%r80, [%r12+2560];
	mad.lo.s32 	%r81, %r80, %r79, %r78;
	ld.shared.u32 	%r82, [%r9+44];
	ld.shared.u32 	%r83, [%r12+2816];
	mad.lo.s32 	%r84, %r83, %r82, %r81;
	ld.shared.u32 	%r85, [%r9+48];
	ld.shared.u32 	%r86, [%r12+3072];
	mad.lo.s32 	%r87, %r86, %r85, %r84;
	ld.shared.u32 	%r88, [%r9+52];
	ld.shared.u32 	%r89, [%r12+3328];
	mad.lo.s32 	%r90, %r89, %r88, %r87;
	ld.shared.u32 	%r91, [%r9+56];
	ld.shared.u32 	%r92, [%r12+3584];
	mad.lo.s32 	%r93, %r92, %r91, %r90;
	ld.shared.u32 	%r94, [%r9+60];
	ld.shared.u32 	%r95, [%r12+3840];
	mad.lo.s32 	%r96, %r95, %r94, %r93;
	ld.shared.u32 	%r97, [%r9+64];
	ld.shared.u32 	%r98, [%r12+4096];
	mad.lo.s32 	%r99, %r98, %r97, %r96;
	ld.shared.u32 	%r100, [%r9+68];
	ld.shared.u32 	%r101, [%r12+4352];
	mad.lo.s32 	%r102, %r101, %r100, %r99;
	ld.shared.u32 	%r103, [%r9+72];
	ld.shared.u32 	%r104, [%r12+4608];
	mad.lo.s32 	%r105, %r104, %r103, %r102;
	ld.shared.u32 	%r106, [%r9+76];
	ld.shared.u32 	%r107, [%r12+4864];
	mad.lo.s32 	%r108, %r107, %r106, %r105;
	ld.shared.u32 	%r109, [%r9+80];
	ld.shared.u32 	%r110, [%r12+5120];
	mad.lo.s32 	%r111, %r110, %r109, %r108;
	ld.shared.u32 	%r112, [%r9+84];
	ld.shared.u32 	%r113, [%r12+5376];
	mad.lo.s32 	%r114, %r113, %r112, %r111;
	ld.shared.u32 	%r115, [%r9+88];
	ld.shared.u32 	%r116, [%r12+5632];
	mad.lo.s32 	%r117, %r116, %r115, %r114;
	ld.shared.u32 	%r118, [%r9+92];
	ld.shared.u32 	%r119, [%r12+5888];
	mad.lo.s32 	%r120, %r119, %r118, %r117;
	ld.shared.u32 	%r121, [%r9+96];
	ld.shared.u32 	%r122, [%r12+6144];
	mad.lo.s32 	%r123, %r122, %r121, %r120;
	ld.shared.u32 	%r124, [%r9+100];
	ld.shared.u32 	%r125, [%r12+6400];
	mad.lo.s32 	%r126, %r125, %r124, %r123;
	ld.shared.u32 	%r127, [%r9+104];
	ld.shared.u32 	%r128, [%r12+6656];
	mad.lo.s32 	%r129, %r128, %r127, %r126;
	ld.shared.u32 	%r130, [%r9+108];
	ld.shared.u32 	%r131, [%r12+6912];
	mad.lo.s32 	%r132, %r131, %r130, %r129;
	ld.shared.u32 	%r133, [%r9+112];
	ld.shared.u32 	%r134, [%r12+7168];
	mad.lo.s32 	%r135, %r134, %r133, %r132;
	ld.shared.u32 	%r136, [%r9+116];
	ld.shared.u32 	%r137, [%r12+7424];
	mad.lo.s32 	%r138, %r137, %r136, %r135;
	ld.shared.u32 	%r139, [%r9+120];
	ld.shared.u32 	%r140, [%r12+7680];
	mad.lo.s32 	%r141, %r140, %r139, %r138;
	ld.shared.u32 	%r142, [%r9+124];
	ld.shared.u32 	%r143, [%r12+7936];
	mad.lo.s32 	%r144, %r143, %r142, %r141;
	ld.shared.u32 	%r145, [%r9+128];
	ld.shared.u32 	%r146, [%r12+8192];
	mad.lo.s32 	%r147, %r146, %r145, %r144;
	ld.shared.u32 	%r148, [%r9+132];
	ld.shared.u32 	%r149, [%r12+8448];
	mad.lo.s32 	%r150, %r149, %r148, %r147;
	ld.shared.u32 	%r151, [%r9+136];
	ld.shared.u32 	%r152, [%r12+8704];
	mad.lo.s32 	%r153, %r152, %r151, %r150;
	ld.shared.u32 	%r154, [%r9+140];
	ld.shared.u32 	%r155, [%r12+8960];
	mad.lo.s32 	%r156, %r155, %r154, %r153;
	ld.shared.u32 	%r157, [%r9+144];
	ld.shared.u32 	%r158, [%r12+9216];
	mad.lo.s32 	%r159, %r158, %r157, %r156;
	ld.shared.u32 	%r160, [%r9+148];
	ld.shared.u32 	%r161, [%r12+9472];
	mad.lo.s32 	%r162, %r161, %r160, %r159;
	ld.shared.u32 	%r163, [%r9+152];
	ld.shared.u32 	%r164, [%r12+9728];
	mad.lo.s32 	%r165, %r164, %r163, %r162;
	ld.shared.u32 	%r166, [%r9+156];
	ld.shared.u32 	%r167, [%r12+9984];
	mad.lo.s32 	%r168, %r167, %r166, %r165;
	ld.shared.u32 	%r169, [%r9+160];
	ld.shared.u32 	%r170, [%r12+10240];
	mad.lo.s32 	%r171, %r170, %r169, %r168;
	ld.shared.u32 	%r172, [%r9+164];
	ld.shared.u32 	%r173, [%r12+10496];
	mad.lo.s32 	%r174, %r173, %r172, %r171;
	ld.shared.u32 	%r175, [%r9+168];
	ld.shared.u32 	%r176, [%r12+10752];
	mad.lo.s32 	%r177, %r176, %r175, %r174;
	ld.shared.u32 	%r178, [%r9+172];
	ld.shared.u32 	%r179, [%r12+11008];
	mad.lo.s32 	%r180, %r179, %r178, %r177;
	ld.shared.u32 	%r181, [%r9+176];
	ld.shared.u32 	%r182, [%r12+11264];
	mad.lo.s32 	%r183, %r182, %r181, %r180;
	ld.shared.u32 	%r184, [%r9+180];
	ld.shared.u32 	%r185, [%r12+11520];
	mad.lo.s32 	%r186, %r185, %r184, %r183;
	ld.shared.u32 	%r187, [%r9+184];
	ld.shared.u32 	%r188, [%r12+11776];
	mad.lo.s32 	%r189, %r188, %r187, %r186;
	ld.shared.u32 	%r190, [%r9+188];
	ld.shared.u32 	%r191, [%r12+12032];
	mad.lo.s32 	%r192, %r191, %r190, %r189;
	ld.shared.u32 	%r193, [%r9+192];
	ld.shared.u32 	%r194, [%r12+12288];
	mad.lo.s32 	%r195, %r194, %r193, %r192;
	ld.shared.u32 	%r196, [%r9+196];
	ld.shared.u32 	%r197, [%r12+12544];
	mad.lo.s32 	%r198, %r197, %r196, %r195;
	ld.shared.u32 	%r199, [%r9+200];
	ld.shared.u32 	%r200, [%r12+12800];
	mad.lo.s32 	%r201, %r200, %r199, %r198;
	ld.shared.u32 	%r202, [%r9+204];
	ld.shared.u32 	%r203, [%r12+13056];
	mad.lo.s32 	%r204, %r203, %r202, %r201;
	ld.shared.u32 	%r205, [%r9+208];
	ld.shared.u32 	%r206, [%r12+13312];
	mad.lo.s32 	%r207, %r206, %r205, %r204;
	ld.shared.u32 	%r208, [%r9+212];
	ld.shared.u32 	%r209, [%r12+13568];
	mad.lo.s32 	%r210, %r209, %r208, %r207;
	ld.shared.u32 	%r211, [%r9+216];
	ld.shared.u32 	%r212, [%r12+13824];
	mad.lo.s32 	%r213, %r212, %r211, %r210;
	ld.shared.u32 	%r214, [%r9+220];
	ld.shared.u32 	%r215, [%r12+14080];
	mad.lo.s32 	%r216, %r215, %r214, %r213;
	ld.shared.u32 	%r217, [%r9+224];
	ld.shared.u32 	%r218, [%r12+14336];
	mad.lo.s32 	%r219, %r218, %r217, %r216;
	ld.shared.u32 	%r220, [%r9+228];
	ld.shared.u32 	%r221, [%r12+14592];
	mad.lo.s32 	%r222, %r221, %r220, %r219;
	ld.shared.u32 	%r223, [%r9+232];
	ld.shared.u32 	%r224, [%r12+14848];
	mad.lo.s32 	%r225, %r224, %r223, %r222;
	ld.shared.u32 	%r226, [%r9+236];
	ld.shared.u32 	%r227, [%r12+15104];
	mad.lo.s32 	%r228, %r227, %r226, %r225;
	ld.shared.u32 	%r229, [%r9+240];
	ld.shared.u32 	%r230, [%r12+15360];
	mad.lo.s32 	%r231, %r230, %r229, %r228;
	ld.shared.u32 	%r232, [%r9+244];
	ld.shared.u32 	%r233, [%r12+15616];
	mad.lo.s32 	%r234, %r233, %r232, %r231;
	ld.shared.u32 	%r235, [%r9+248];
	ld.shared.u32 	%r236, [%r12+15872];
	mad.lo.s32 	%r237, %r236, %r235, %r234;
	ld.shared.u32 	%r238, [%r9+252];
	ld.shared.u32 	%r239, [%r12+16128];
	mad.lo.s32 	%r254, %r239, %r238, %r237;
	bar.sync 	0;
	add.s32 	%r250, %r250, 1;
	setp.ne.s32 	%p6, %r250, 0;
	add.s32 	%r249, %r249, %r15;
	add.s32 	%r248, %r248, 64;
	add.s32 	%r247, %r247, %r15;
	add.s32 	%r246, %r246, 64;
	@%p6 bra 	$L__BB1_2;
$L__BB1_7:
	max.s32 	%r240, %r4, %r8;
	setp.ge.s32 	%p7, %r240, %r34;
	@%p7 bra 	$L__BB1_9;
	mov.u32 	%r241, %ntid.y;
	mad.lo.s32 	%r242, %r1, %r241, %r3;
	mov.u32 	%r243, %ntid.x;
	mad.lo.s32 	%r244, %r5, %r243, %r7;
	mad.lo.s32 	%r245, %r34, %r242, %r244;
	cvta.to.global.u64 	%rd10, %rd5;
	mul.wide.u32 	%rd11, %r245, 4;
	add.s64 	%rd12, %rd10, %rd11;
	st.global.u32 	[%rd12], %r254;
$L__BB1_9:
	ret;

}


// ===== COMPILED SASS (sm_100) =====

	.target	sm_100

	.elftype	@"ET_EXEC"


//--------------------- .note.nv.tkinfo           --------------------------
	.section	.note.nv.tkinfo,"",@"SHT_NOTE"
	.sectionflags	@"SHF_NOTE_NV_TKINFO"
	.tkinfo
        /*0018*/ 	.word	0x00000002
        /*0030*/ 	.string	""
        /*0030*/ 	.string	"ptxas"
        /*0030*/ 	.string	"Cuda compilation tools, release 13.0, V13.0.88"
        /*0030*/ 	.string	"Build cuda_13.0.r13.0/compiler.36424714_0"
        /*0030*/ 	.string	"-arch sm_100 -m 64 "



//--------------------- .note.nv.cuinfo           --------------------------
	.section	.note.nv.cuinfo,"",@"SHT_NOTE"
	.sectionflags	@"SHF_NOTE_NV_CUINFO"
        /*0018*/ 	.short	0x0002
        /*001a*/ 	.short	0x0064
        /*001c*/ 	.short	0x0082
	.zero		2


//--------------------- .nv.info                  --------------------------
	.section	.nv.info,"",@"SHT_CUDA_INFO"
	.align	4


	//----- nvinfo : EIATTR_REGCOUNT
	.align		4
        /*0000*/ 	.byte	0x04, 0x2f
        /*0002*/ 	.short	(.L_1 - .L_0)
	.align		4
.L_0:
        /*0004*/ 	.word	index@(_Z9matrixMulPiS_S_i)
        /*0008*/ 	.word	0x00000020


	//----- nvinfo : EIATTR_FRAME_SIZE
	.align		4
.L_1:
        /*000c*/ 	.byte	0x04, 0x11
        /*000e*/ 	.short	(.L_3 - .L_2)
	.align		4
.L_2:
        /*0010*/ 	.word	index@(_Z9matrixMulPiS_S_i)
        /*0014*/ 	.word	0x00000000


	//----- nvinfo : EIATTR_REGCOUNT
	.align		4
.L_3:
        /*0018*/ 	.byte	0x04, 0x2f
        /*001a*/ 	.short	(.L_5 - .L_4)
	.align		4
.L_4:
        /*001c*/ 	.word	index@(_Z12matrixMulColPiS_S_i)
        /*0020*/ 	.word	0x00000020


	//----- nvinfo : EIATTR_FRAME_SIZE
	.align		4
.L_5:
        /*0024*/ 	.byte	0x04, 0x11
        /*0026*/ 	.short	(.L_7 - .L_6)
	.align		4
.L_6:
        /*0028*/ 	.word	index@(_Z12matrixMulColPiS_S_i)
        /*002c*/ 	.word	0x00000000


	//----- nvinfo : EIATTR_MIN_STACK_SIZE
	.align		4
.L_7:
        /*0030*/ 	.byte	0x04, 0x12
        /*0032*/ 	.short	(.L_9 - .L_8)
	.align		4
.L_8:
        /*0034*/ 	.word	index@(_Z12matrixMulColPiS_S_i)
        /*0038*/ 	.word	0x00000000


	//----- nvinfo : EIATTR_MIN_STACK_SIZE
	.align		4
.L_9:
        /*003c*/ 	.byte	0x04, 0x12
        /*003e*/ 	.short	(.L_11 - .L_10)
	.align		4
.L_10:
        /*0040*/ 	.word	index@(_Z9matrixMulPiS_S_i)
        /*0044*/ 	.word	0x00000000
.L_11:


//--------------------- .nv.compat                --------------------------
	.section	.nv.compat,"",@"SHT_CUDA_COMPAT_INFO"
	.align	4
        /*0000*/ 	.byte	0x02, 0x09, 0x00, 0x00, 0x02, 0x02, 0x01, 0x00, 0x02, 0x05, 0x05, 0x00, 0x03, 0x07, 0x01, 0x01
        /*0010*/ 	.byte	0x02, 0x03, 0x00, 0x00, 0x02, 0x06, 0x01, 0x00, 0x04, 0x0b, 0x08, 0x00, 0x09, 0x00, 0x00, 0x00
        /*0020*/ 	.byte	0x00, 0x00, 0x00, 0x00


//--------------------- .nv.info._Z12matrixMulColPiS_S_i --------------------------
	.section	.nv.info._Z12matrixMulColPiS_S_i,"",@"SHT_CUDA_INFO"
	.sectionflags	@""
	.align	4


	//----- nvinfo : EIATTR_CUDA_API_VERSION
	.align		4
        /*0000*/ 	.byte	0x04, 0x37
        /*0002*/ 	.short	(.L_13 - .L_12)
.L_12:
        /*0004*/ 	.word	0x00000082


	//----- nvinfo : EIATTR_KPARAM_INFO
	.align		4
.L_13:
        /*0008*/ 	.byte	0x04, 0x17
        /*000a*/ 	.short	(.L_15 - .L_14)
.L_14:
        /*000c*/ 	.word	0x00000000
        /*0010*/ 	.short	0x0003
        /*0012*/ 	.short	0x0018
        /*0014*/ 	.byte	0x00, 0xf0, 0x11, 0x00


	//----- nvinfo : EIATTR_KPARAM_INFO
	.align		4
.L_15:
        /*0018*/ 	.byte	0x04, 0x17
        /*001a*/ 	.short	(.L_17 - .L_16)
.L_16:
        /*001c*/ 	.word	0x00000000
        /*0020*/ 	.short	0x0002
        /*0022*/ 	.short	0x0010
        /*0024*/ 	.byte	0x00, 0xf5, 0x21, 0x00


	//----- nvinfo : EIATTR_KPARAM_INFO
	.align		4
.L_17:
        /*0028*/ 	.byte	0x04, 0x17
        /*002a*/ 	.short	(.L_19 - .L_18)
.L_18:
        /*002c*/ 	.word	0x00000000
        /*0030*/ 	.short	0x0001
        /*0032*/ 	.short	0x0008
        /*0034*/ 	.byte	0x00, 0xf5, 0x21, 0x00


	//----- nvinfo : EIATTR_KPARAM_INFO
	.align		4
.L_19:
        /*0038*/ 	.byte	0x04, 0x17
        /*003a*/ 	.short	(.L_21 - .L_20)
.L_20:
        /*003c*/ 	.word	0x00000000
        /*0040*/ 	.short	0x0000
        /*0042*/ 	.short	0x0000
        /*0044*/ 	.byte	0x00, 0xf5, 0x21, 0x00


	//----- nvinfo : EIATTR_SPARSE_MMA_MASK
	.align		4
.L_21:
        /*0048*/ 	.byte	0x03, 0x50
        /*004a*/ 	.short	0x0000


	//----- nvinfo : EIATTR_MAXREG_COUNT
	.align		4
        /*004c*/ 	.byte	0x03, 0x1b
        /*004e*/ 	.short	0x00ff


	//----- nvinfo : EIATTR_NUM_BARRIERS
	.align		4
        /*0050*/ 	.byte	0x02, 0x4c
        /*0052*/ 	.byte	0x01
	.zero		1


	//----- nvinfo : EIATTR_MERCURY_ISA_VERSION
	.align		4
        /*0054*/ 	.byte	0x03, 0x5f
        /*0056*/ 	.short	0x0101


	//----- nvinfo : EIATTR_VRC_CTA_INIT_COUNT
	.align		4
        /*0058*/ 	.byte	0x02, 0x4a
	.zero		1
	.zero		1


	//----- nvinfo : EIATTR_EXIT_INSTR_OFFSETS
	.align		4
        /*005c*/ 	.byte	0x04, 0x1c
        /*005e*/ 	.short	(.L_23 - .L_22)


	//   ....[0]....
.L_22:
        /*0060*/ 	.word	0x00000cb0


	//   ....[1]....
        /*0064*/ 	.word	0x00000d40


	//----- nvinfo : EIATTR_CBANK_PARAM_SIZE
	.align		4
.L_23:
        /*0068*/ 	.byte	0x03, 0x19
        /*006a*/ 	.short	0x001c


	//----- nvinfo : EIATTR_PARAM_CBANK
	.align		4
        /*006c*/ 	.byte	0x04, 0x0a
        /*006e*/ 	.short	(.L_25 - .L_24)
	.align		4
.L_24:
        /*0070*/ 	.word	index@(.nv.constant0._Z12matrixMulColPiS_S_i)
        /*0074*/ 	.short	0x0380
        /*0076*/ 	.short	0x001c


	//----- nvinfo : EIATTR_SW_WAR
	.align		4
.L_25:
        /*0078*/ 	.byte	0x04, 0x36
        /*007a*/ 	.short	(.L_27 - .L_26)
.L_26:
        /*007c*/ 	.word	0x00000008
.L_27:


//--------------------- .nv.info._Z9matrixMulPiS_S_i --------------------------
	.section	.nv.info._Z9matrixMulPiS_S_i,"",@"SHT_CUDA_INFO"
	.sectionflags	@""
	.align	4


	//----- nvinfo : EIATTR_CUDA_API_VERSION
	.align		4
        /*0000*/ 	.byte	0x04, 0x37
        /*0002*/ 	.short	(.L_29 - .L_28)
.L_28:
        /*0004*/ 	.word	0x00000082


	//----- nvinfo : EIATTR_KPARAM_INFO
	.align		4
.L_29:
        /*0008*/ 	.byte	0x04, 0x17
        /*000a*/ 	.short	(.L_31 - .L_30)
.L_30:
        /*000c*/ 	.word	0x00000000
        /*0010*/ 	.short	0x0003
        /*0012*/ 	.short	0x0018
        /*0014*/ 	.byte	0x00, 0xf0, 0x11, 0x00


	//----- nvinfo : EIATTR_KPARAM_INFO
	.align		4
.L_31:
        /*0018*/ 	.byte	0x04, 0x17
        /*001a*/ 	.short	(.L_33 - .L_32)
.L_32:
        /*001c*/ 	.word	0x00000000
        /*0020*/ 	.short	0x0002
        /*0022*/ 	.short	0x0010
        /*0024*/ 	.byte	0x00, 0xf5, 0x21, 0x00


	//----- nvinfo : EIATTR_KPARAM_INFO
	.align		4
.L_33:
        /*0028*/ 	.byte	0x04, 0x17
        /*002a*/ 	.short	(.L_35 - .L_34)
.L_34:
        /*002c*/ 	.word	0x00000000
        /*0030*/ 	.short	0x0001
        /*0032*/ 	.short	0x0008
        /*0034*/ 	.byte	0x00, 0xf5, 0x21, 0x00


	//----- nvinfo : EIATTR_KPARAM_INFO
	.align		4
.L_35:
        /*0038*/ 	.byte	0x04, 0x17
        /*003a*/ 	.short	(.L_37 - .L_36)
.L_36:
        /*003c*/ 	.word	0x00000000
        /*0040*/ 	.short	0x0000
        /*0042*/ 	.short	0x0000
        /*0044*/ 	.byte	0x00, 0xf5, 0x21, 0x00


	//----- nvinfo : EIATTR_SPARSE_MMA_MASK
	.align		4
.L_37:
        /*0048*/ 	.byte	0x03, 0x50
        /*004a*/ 	.short	0x0000


	//----- nvinfo : EIATTR_MAXREG_COUNT
	.align		4
        /*004c*/ 	.byte	0x03, 0x1b
        /*004e*/ 	.short	0x00ff


	//----- nvinfo : EIATTR_NUM_BARRIERS
	.align		4
        /*0050*/ 	.byte	0x02, 0x4c
        /*0052*/ 	.byte	0x01
	.zero		1


	//----- nvinfo : EIATTR_MERCURY_ISA_VERSION
	.align		4
        /*0054*/ 	.byte	0x03, 0x5f
        /*0056*/ 	.short	0x0101


	//----- nvinfo : EIATTR_VRC_CTA_INIT_COUNT
	.align		4
        /*0058*/ 	.byte	0x02, 0x4a
	.zero		1
	.zero		1


	//----- nvinfo : EIATTR_EXIT_INSTR_OFFSETS
	.align		4
        /*005c*/ 	.byte	0x04, 0x1c
        /*005e*/ 	.short	(.L_39 - .L_38)


	//   ....[0]....
.L_38:
        /*0060*/ 	.word	0x00000ca0


	//   ....[1]....
        /*0064*/ 	.word	0x00000d30


	//----- nvinfo : EIATTR_CBANK_PARAM_SIZE
	.align		4
.L_39:
        /*0068*/ 	.byte	0x03, 0x19
        /*006a*/ 	.short	0x001c


	//----- nvinfo : EIATTR_PARAM_CBANK
	.align		4
        /*006c*/ 	.byte	0x04, 0x0a
        /*006e*/ 	.short	(.L_41 - .L_40)
	.align		4
.L_40:
        /*0070*/ 	.word	index@(.nv.constant0._Z9matrixMulPiS_S_i)
        /*0074*/ 	.short	0x0380
        /*0076*/ 	.short	0x001c


	//----- nvinfo : EIATTR_SW_WAR
	.align		4
.L_41:
        /*0078*/ 	.byte	0x04, 0x36
        /*007a*/ 	.short	(.L_43 - .L_42)
.L_42:
        /*007c*/ 	.word	0x00000008
.L_43:


//--------------------- .nv.callgraph             --------------------------
	.section	.nv.callgraph,"",@"SHT_CUDA_CALLGRAPH"
	.align	4
	.sectionentsize	8
	.align		4
        /*0000*/ 	.word	0x00000000
	.align		4
        /*0004*/ 	.word	0xffffffff
	.align		4
        /*0008*/ 	.word	0x00000000
	.align		4
        /*000c*/ 	.word	0xfffffffe
	.align		4
        /*0010*/ 	.word	0x00000000
	.align		4
        /*0014*/ 	.word	0xfffffffd
	.align		4
        /*0018*/ 	.word	0x00000000
	.align		4
        /*001c*/ 	.word	0xfffffffc


//--------------------- .text._Z12matrixMulColPiS_S_i --------------------------
	.section	.text._Z12matrixMulColPiS_S_i,"ax",@progbits
	.align	128
        .global         _Z12matrixMulColPiS_S_i
        .type           _Z12matrixMulColPiS_S_i,@function
        .size           _Z12matrixMulColPiS_S_i,(.L_x_6 - _Z12matrixMulColPiS_S_i)
        .other          _Z12matrixMulColPiS_S_i,@"STO_CUDA_ENTRY STV_DEFAULT"
_Z12matrixMulColPiS_S_i:
.text._Z12matrixMulColPiS_S_i:
[----:B------:R-:W-:Y:S01]  /*0000*/  LDC R1, c[0x0][0x37c] ;  /* 0x0000df00ff017b82 */ /* 0x000fe20000000800 */
[----:B------:R-:W0:Y:S01]  /*0010*/  LDCU UR4, c[0x0][0x398] ;  /* 0x00007300ff0477ac */ /* 0x000e220008000800 */
[----:B------:R-:W1:Y:S01]  /*0020*/  S2R R6, SR_CTAID.Y ;  /* 0x0000000000067919 */ /* 0x000e620000002600 */
[----:B------:R-:W-:Y:S01]  /*0030*/  HFMA2 R15, -RZ, RZ, 0, 0 ;  /* 0x00000000ff0f7431 */ /* 0x000fe200000001ff */
[----:B------:R-:W2:Y:S01]  /*0040*/  LDCU.64 UR8, c[0x0][0x358] ;  /* 0x00006b00ff0877ac */ /* 0x000ea20008000a00 */
[----:B------:R-:W1:Y:S01]  /*0050*/  S2R R5, SR_TID.Y ;  /* 0x0000000000057919 */ /* 0x000e620000002200 */
[----:B------:R-:W3:Y:S01]  /*0060*/  S2R R0, SR_CTAID.X ;  /* 0x0000000000007919 */ /* 0x000ee20000002500 */
[----:B------:R-:W3:Y:S01]  /*0070*/  S2R R3, SR_TID.X ;  /* 0x0000000000037919 */ /* 0x000ee20000002100 */
[----:B0-----:R-:W-:-:S04]  /*0080*/  MOV R2, UR4 ;  /* 0x0000000400027c02 */ /* 0x001fc80008000f00 */
[----:B------:R-:W-:Y:S02]  /*0090*/  ISETP.GE.AND P0, PT, R2, 0x1, PT ;  /* 0x000000010200780c */ /* 0x000fe40003f06270 */
[----:B-1----:R-:W-:Y:S02]  /*00a0*/  LEA R26, R6, R5, 0x6 ;  /* 0x00000005061a7211 */ /* 0x002fe400078e30ff */
[----:B---3--:R-:W-:-:S04]  /*00b0*/  LEA R25, R0, R3, 0x6 ;  /* 0x0000000300197211 */ /* 0x008fc800078e30ff */
[----:B------:R-:W-:-:S05]  /*00c0*/  VIMNMX R7, PT, PT, R26, R25, !PT ;  /* 0x000000191a077248 */ /* 0x000fca0007fe0100 */
[----:B--2---:R-:W-:Y:S05]  /*00d0*/  @!P0 BRA `(.L_x_0) ;  /* 0x0000000800f08947 */ /* 0x004fea0003800000 */
[----:B------:R-:W0:Y:S01]  /*00e0*/  S2UR UR6, SR_CgaCtaId ;  /* 0x00000000000679c3 */ /* 0x000e220000008800 */
[----:B------:R-:W-:Y:S01]  /*00f0*/  UMOV UR4, 0x400 ;  /* 0x0000040000047882 */ /* 0x000fe20000000000 */
[----:B------:R-:W-:Y:S01]  /*0100*/  IADD3 R8, PT, PT, R2, 0x3f, RZ ;  /* 0x0000003f02087810 */ /* 0x000fe20007ffe0ff */
[----:B------:R-:W-:Y:S01]  /*0110*/  UIADD3 UR5, UPT, UPT, UR4, 0x4000, URZ ;  /* 0x0000400004057890 */ /* 0x000fe2000fffe0ff */
[-C--:B------:R-:W-:Y:S01]  /*0120*/  IMAD R21, R5, R2.reuse, R3 ;  /* 0x0000000205157224 */ /* 0x080fe200078e0203 */
[----:B------:R-:W-:Y:S01]  /*0130*/  MOV R15, RZ ;  /* 0x000000ff000f7202 */ /* 0x000fe20000000f00 */
[----:B------:R-:W-:Y:S01]  /*0140*/  IMAD R19, R3, R2, R5 ;  /* 0x0000000203137224 */ /* 0x000fe200078e0205 */
[----:B------:R-:W-:Y:S01]  /*0150*/  SHF.R.U32.HI R8, RZ, 0x6, R8 ;  /* 0x00000006ff087819 */ /* 0x000fe20000011608 */
[----:B------:R-:W1:Y:S01]  /*0160*/  LDC R4, c[0x0][0x398] ;  /* 0x0000e600ff047b82 */ /* 0x000e620000000800 */
[----:B------:R-:W-:Y:S02]  /*0170*/  MOV R16, R3 ;  /* 0x0000000300107202 */ /* 0x000fe40000000f00 */
[----:B------:R-:W-:-:S02]  /*0180*/  MOV R17, R5 ;  /* 0x0000000500117202 */ /* 0x000fc40000000f00 */
[----:B------:R-:W-:Y:S02]  /*0190*/  LEA R21, R0, R21, 0x6 ;  /* 0x0000001500157211 */ /* 0x000fe400078e30ff */
[----:B------:R-:W-:Y:S02]  /*01a0*/  LEA R19, R6, R19, 0x6 ;  /* 0x0000001306137211 */ /* 0x000fe400078e30ff */
[----:B------:R-:W-:Y:S01]  /*01b0*/  IADD3 R18, PT, PT, -R8, RZ, RZ ;  /* 0x000000ff08127210 */ /* 0x000fe20007ffe1ff */
[----:B0-----:R-:W-:Y:S02]  /*01c0*/  ULEA UR4, UR6, UR4, 0x18 ;  /* 0x0000000406047291 */ /* 0x001fe4000f8ec0ff */
[----:B------:R-:W-:-:S04]  /*01d0*/  ULEA UR5, UR6, UR5, 0x18 ;  /* 0x0000000506057291 */ /* 0x000fc8000f8ec0ff */
[----:B------:R-:W-:Y:S02]  /*01e0*/  LEA R24, R5, UR4, 0x8 ;  /* 0x0000000405187c11 */ /* 0x000fe4000f8e40ff */
[C---:B------:R-:W-:Y:S02]  /*01f0*/  LEA R22, R3.reuse, UR5, 0x2 ;  /* 0x0000000503167c11 */ /* 0x040fe4000f8e10ff */
[----:B------:R-:W-:Y:S02]  /*0200*/  LEA R23, R3, R24, 0x2 ;  /* 0x0000001803177211 */ /* 0x000fe400078e10ff */
[----:B------:R-:W-:-:S07]  /*0210*/  LEA R20, R5, R22, 0x8 ;  /* 0x0000001605147211 */ /* 0x000fce00078e40ff */
.L_x_1:
[----:B-1----:R-:W-:Y:S01]  /*0220*/  MOV R2, R4 ;  /* 0x0000000400027202 */ /* 0x002fe20000000f00 */
[----:B------:R-:W-:Y:S01]  /*0230*/  HFMA2 R14, -RZ, RZ, 0, 0 ;  /* 0x00000000ff0e7431 */ /* 0x000fe200000001ff */
[----:B------:R-:W-:Y:S02]  /*0240*/  VIMNMX.U32 R9, PT, PT, R26, R16, !PT ;  /* 0x000000101a097248 */ /* 0x000fe40007fe0000 */
[-C--:B------:R-:W-:Y:S02]  /*0250*/  ISETP.GE.U32.AND P0, PT, R17, R2.reuse, PT ;  /* 0x000000021100720c */ /* 0x080fe40003f06070 */
[-C--:B------:R-:W-:Y:S02]  /*0260*/  ISETP.GE.U32.AND P1, PT, R9, R2.reuse, PT ;  /* 0x000000020900720c */ /* 0x080fe40003f26070 */
[----:B------:R-:W-:-:S11]  /*0270*/  ISETP.GE.OR P0, PT, R25, R2, P0 ;  /* 0x000000021900720c */ /* 0x000fd60000706670 */
[----:B------:R-:W0:Y:S08]  /*0280*/  @!P1 LDC.64 R10, c[0x0][0x380] ;  /* 0x0000e000ff0a9b82 */ /* 0x000e300000000a00 */
[----:B------:R-:W1:Y:S01]  /*0290*/  @!P0 LDC.64 R8, c[0x0][0x388] ;  /* 0x0000e200ff088b82 */ /* 0x000e620000000a00 */
[----:B0-----:R-:W-:Y:S01]  /*02a0*/  @!P1 IMAD.WIDE.U32 R12, R19, 0x4, R10 ;  /* 0x00000004130c9825 */ /* 0x001fe200078e000a */
[----:B------:R-:W-:-:S04]  /*02b0*/  MOV R11, RZ ;  /* 0x000000ff000b7202 */ /* 0x000fc80000000f00 */
[----:B------:R-:W2:Y:S01]  /*02c0*/  @!P1 LDG.E R14, desc[UR8][R12.64] ;  /* 0x000000080c0e9981 */ /* 0x000ea2000c1e1900 */
[----:B-1----:R-:W-:-:S05]  /*02d0*/  @!P0 IMAD.WIDE.U32 R28, R21, 0x4, R8 ;  /* 0x00000004151c8825 */ /* 0x002fca00078e0008 */
[----:B------:R-:W3:Y:S04]  /*02e0*/  @!P0 LDG.E R11, desc[UR8][R28.64] ;  /* 0x000000081c0b8981 */ /* 0x000ee8000c1e1900 */
[----:B--2---:R-:W-:Y:S04]  /*02f0*/  STS [R23], R14 ;  /* 0x0000000e17007388 */ /* 0x004fe80000000800 */
[----:B---3--:R-:W-:Y:S01]  /*0300*/  STS [R20], R11 ;  /* 0x0000000b14007388 */ /* 0x008fe20000000800 */
[----:B------:R-:W-:Y:S06]  /*0310*/  BAR.SYNC.DEFER_BLOCKING 0x0 ;  /* 0x0000000000007b1d */ /* 0x000fec0000010000 */
[----:B------:R-:W-:Y:S04]  /*0320*/  LDS R12, [R22] ;  /* 0x00000000160c7984 */ /* 0x000fe80000000800 */
[----:B------:R-:W0:Y:S04]  /*0330*/  LDS.128 R8, [R24] ;  /* 0x0000000018087984 */ /* 0x000e280000000c00 */
[----:B------:R-:W1:Y:S04]  /*0340*/  LDS R28, [R22+0x100] ;  /* 0x00010000161c7984 */ /* 0x000e680000000800 */
[----:B------:R-:W2:Y:S01]  /*0350*/  LDS R27, [R22+0x200] ;  /* 0x00020000161b7984 */ /* 0x000ea20000000800 */
[----:B0-----:R-:W-:-:S03]  /*0360*/  IMAD R15, R8, R12, R15 ;  /* 0x0000000c080f7224 */ /* 0x001fc600078e020f */
[----:B------:R-:W0:Y:S01]  /*0370*/  LDS R8, [R22+0x300] ;  /* 0x0003000016087984 */ /* 0x000e220000000800 */
[----:B-1----:R-:W-:-:S03]  /*0380*/  IMAD R15, R28, R9, R15 ;  /* 0x000000091c0f7224 */ /* 0x002fc600078e020f */
[----:B------:R-:W-:Y:S01]  /*0390*/  LDS R9, [R22+0x400] ;  /* 0x0004000016097984 */ /* 0x000fe20000000800 */
[----:B--2---:R-:W-:-:S03]  /*03a0*/  IMAD R10, R27, R10, R15 ;  /* 0x0000000a1b0a7224 */ /* 0x004fc600078e020f */
[----:B------:R-:W1:Y:S01]  /*03b0*/  LDS.128 R12, [R24+0x10] ;  /* 0x00001000180c7984 */ /* 0x000e620000000c00 */
[----:B0-----:R-:W-:-:S03]  /*03c0*/  IMAD R8, R8, R11, R10 ;  /* 0x0000000b08087224 */ /* 0x001fc600078e020a */
[----:B------:R-:W0:Y:S04]  /*03d0*/  LDS R10, [R22+0x500] ;  /* 0x00050000160a7984 */ /* 0x000e280000000800 */
[----:B------:R-:W2:Y:S01]  /*03e0*/  LDS R11, [R22+0x600] ;  /* 0x00060000160b7984 */ /* 0x000ea20000000800 */
[----:B-1----:R-:W-:-:S03]  /*03f0*/  IMAD R8, R12, R9, R8 ;  /* 0x000000090c087224 */ /* 0x002fc600078e0208 */
[----:B------:R-:W1:Y:S04]  /*0400*/  LDS R9, [R22+0x700] ;  /* 0x0007000016097984 */ /* 0x000e680000000800 */
[----:B------:R-:W-:Y:S01]  /*0410*/  LDS R12, [R22+0x800] ;  /* 0x00080000160c7984 */ /* 0x000fe20000000800 */
[----:B0-----:R-:W-:-:S04]  /*0420*/  IMAD R13, R10, R13, R8 ;  /* 0x0000000d0a0d7224 */ /* 0x001fc800078e0208 */
[----:B--2---:R-:W-:Y:S02]  /*0430*/  IMAD R14, R11, R14, R13 ;  /* 0x0000000e0b0e7224 */ /* 0x004fe400078e020d */
[----:B------:R-:W-:Y:S02]  /*0440*/  LDS R13, [R22+0xa00] ;  /* 0x000a0000160d7984 */ /* 0x000fe40000000800 */
[----:B-1----:R-:W-:Y:S02]  /*0450*/  IMAD R15, R9, R15, R14 ;  /* 0x0000000f090f7224 */ /* 0x002fe400078e020e */
[----:B------:R-:W0:Y:S04]  /*0460*/  LDS.128 R8, [R24+0x20] ;  /* 0x0000200018087984 */ /* 0x000e280000000c00 */
[----:B------:R-:W1:Y:S01]  /*0470*/  LDS R14, [R22+0x900] ;  /* 0x00090000160e7984 */ /* 0x000e620000000800 */
[----:B0-----:R-:W-:-:S03]  /*0480*/  IMAD R12, R8, R12, R15 ;  /* 0x0000000c080c7224 */ /* 0x001fc600078e020f */
[----:B------:R-:W0:Y:S01]  /*0490*/  LDS R8, [R22+0xb00] ;  /* 0x000b000016087984 */ /* 0x000e220000000800 */
[----:B-1----:R-:W-:-:S03]  /*04a0*/  IMAD R12, R14, R9, R12 ;  /* 0x000000090e0c7224 */ /* 0x002fc600078e020c */
[----:B------:R-:W-:Y:S01]  /*04b0*/  LDS R9, [R22+0xc00] ;  /* 0x000c000016097984 */ /* 0x000fe20000000800 */
[----:B------:R-:W-:-:S03]  /*04c0*/  IMAD R10, R13, R10, R12 ;  /* 0x0000000a0d0a7224 */ /* 0x000fc600078e020c */
        /* <DEDUP_REMOVED lines=109> */
[----:B------:R-:W-:Y:S01]  /*0ba0*/  IADD3 R18, PT, PT, R18, 0x1, RZ ;  /* 0x0000000112127810 */ /* 0x000fe20007ffe0ff */
[----:B0-----:R-:W-:Y:S02]  /*0bb0*/  IMAD R8, R8, R11, R10 ;  /* 0x0000000b08087224 */ /* 0x001fe400078e020a */
[----:B------:R-:W0:Y:S04]  /*0bc0*/  LDS R10, [R22+0x3d00] ;  /* 0x003d0000160a7984 */ /* 0x000e280000000800 */
[----:B------:R-:W2:Y:S01]  /*0bd0*/  LDS R11, [R22+0x3e00] ;  /* 0x003e0000160b7984 */ /* 0x000ea20000000800 */
[----:B-1----:R-:W-:-:S03]  /*0be0*/  IMAD R8, R12, R9, R8 ;  /* 0x000000090c087224 */ /* 0x002fc600078e0208 */
[----:B------:R-:W1:Y:S01]  /*0bf0*/  LDS R9, [R22+0x3f00] ;  /* 0x003f000016097984 */ /* 0x000e620000000800 */
[----:B------:R-:W-:Y:S01]  /*0c00*/  BAR.SYNC.DEFER_BLOCKING 0x0 ;  /* 0x0000000000007b1d */ /* 0x000fe20000010000 */
[----:B------:R-:W-:Y:S02]  /*0c10*/  ISETP.NE.AND P0, PT, R18, RZ, PT ;  /* 0x000000ff1200720c */ /* 0x000fe40003f05270 */
[----:B------:R-:W-:Y:S02]  /*0c20*/  IADD3 R16, PT, PT, R16, 0x40, RZ ;  /* 0x0000004010107810 */ /* 0x000fe40007ffe0ff */
[----:B------:R-:W-:Y:S02]  /*0c30*/  IADD3 R17, PT, PT, R17, 0x40, RZ ;  /* 0x0000004011117810 */ /* 0x000fe40007ffe0ff */
[C---:B------:R-:W-:Y:S02]  /*0c40*/  LEA R19, R2.reuse, R19, 0x6 ;  /* 0x0000001302137211 */ /* 0x040fe400078e30ff */
[----:B------:R-:W-:Y:S01]  /*0c50*/  LEA R21, R2, R21, 0x6 ;  /* 0x0000001502157211 */ /* 0x000fe200078e30ff */
[----:B0-----:R-:W-:-:S04]  /*0c60*/  IMAD R13, R10, R13, R8 ;  /* 0x0000000d0a0d7224 */ /* 0x001fc800078e0208 */
[----:B--2---:R-:W-:-:S04]  /*0c70*/  IMAD R14, R11, R14, R13 ;  /* 0x0000000e0b0e7224 */ /* 0x004fc800078e020d */
[----:B-1----:R-:W-:Y:S01]  /*0c80*/  IMAD R15, R9, R15, R14 ;  /* 0x0000000f090f7224 */ /* 0x002fe200078e020e */
[----:B------:R-:W-:Y:S06]  /*0c90*/  @P0 BRA `(.L_x_1) ;  /* 0xfffffff400600947 */ /* 0x000fec000383ffff */
.L_x_0:
[----:B------:R-:W-:-:S13]  /*0ca0*/  ISETP.GE.AND P0, PT, R7, R2, PT ;  /* 0x000000020700720c */ /* 0x000fda0003f06270 */
[----:B------:R-:W-:Y:S05]  /*0cb0*/  @P0 EXIT ;  /* 0x000000000000094d */ /* 0x000fea0003800000 */
[----:B------:R-:W0:Y:S01]  /*0cc0*/  LDCU UR4, c[0x0][0x364] ;  /* 0x00006c80ff0477ac */ /* 0x000e220008000800 */
[----:B------:R-:W1:Y:S01]  /*0cd0*/  LDC.64 R8, c[0x0][0x390] ;  /* 0x0000e400ff087b82 */ /* 0x000e620000000a00 */
[----:B------:R-:W2:Y:S01]  /*0ce0*/  LDCU UR5, c[0x0][0x360] ;  /* 0x00006c00ff0577ac */ /* 0x000ea20008000800 */
[----:B0-----:R-:W-:Y:S02]  /*0cf0*/  IMAD R5, R6, UR4, R5 ;  /* 0x0000000406057c24 */ /* 0x001fe4000f8e0205 */
[----:B--2---:R-:W-:-:S04]  /*0d00*/  IMAD R0, R0, UR5, R3 ;  /* 0x0000000500007c24 */ /* 0x004fc8000f8e0203 */
[----:B------:R-:W-:-:S04]  /*0d10*/  IMAD R3, R5, R2, R0 ;  /* 0x0000000205037224 */ /* 0x000fc800078e0200 */
[----:B-1----:R-:W-:-:S05]  /*0d20*/  IMAD.WIDE.U32 R2, R3, 0x4, R8 ;  /* 0x0000000403027825 */ /* 0x002fca00078e0008 */
[----:B------:R-:W-:Y:S01]  /*0d30*/  STG.E desc[UR8][R2.64], R15 ;  /* 0x0000000f02007986 */ /* 0x000fe2000c101908 */
[----:B------:R-:W-:Y:S05]  /*0d40*/  EXIT ;  /* 0x000000000000794d */ /* 0x000fea0003800000 */
.L_x_2:
[----:B------:R-:W-:-:S00]  /*0d50*/  BRA `(.L_x_2) ;  /* 0xfffffffc00fc7947 */ /* 0x000fc0000383ffff */
[----:B------:R-:W-:-:S00]  /*0d60*/  NOP ;  /* 0x0000000000007918 */ /* 0x000fc00000000000 */
        /* <DEDUP_REMOVED lines=9> */
.L_x_6:


//--------------------- .text._Z9matrixMulPiS_S_i --------------------------
	.section	.text._Z9matrixMulPiS_S_i,"ax",@progbits
	.align	128
        .global         _Z9matrixMulPiS_S_i
        .type           _Z9matrixMulPiS_S_i,@function
        .size           _Z9matrixMulPiS_S_i,(.L_x_7 - _Z9matrixMulPiS_S_i)
        .other          _Z9matrixMulPiS_S_i,@"STO_CUDA_ENTRY STV_DEFAULT"
_Z9matrixMulPiS_S_i:
.text._Z9matrixMulPiS_S_i:
        /* <DEDUP_REMOVED lines=18> */
[-CC-:B------:R-:W-:Y:S01]  /*0120*/  IMAD R19, R5, R2.reuse, R3.reuse ;  /* 0x0000000205137224 */ /* 0x180fe200078e0203 */
[----:B------:R-:W-:Y:S01]  /*0130*/  MOV R15, RZ ;  /* 0x000000ff000f7202 */ /* 0x000fe20000000f00 */
[----:B------:R-:W-:Y:S01]  /*0140*/  IMAD R18, R26, R2, R3 ;  /* 0x000000021a127224 */ /* 0x000fe200078e0203 */
[----:B------:R-:W-:Y:S01]  /*0150*/  SHF.R.U32.HI R8, RZ, 0x6, R8 ;  /* 0x00000006ff087819 */ /* 0x000fe20000011608 */
[----:B------:R-:W1:Y:S01]  /*0160*/  LDC R4, c[0x0][0x398] ;  /* 0x0000e600ff047b82 */ /* 0x000e620000000800 */
[----:B------:R-:W-:Y:S02]  /*0170*/  MOV R16, R3 ;  /* 0x0000000300107202 */ /* 0x000fe40000000f00 */
[----:B------:R-:W-:-:S02]  /*0180*/  MOV R17, R5 ;  /* 0x0000000500117202 */ /* 0x000fc40000000f00 */
        /* <DEDUP_REMOVED lines=8> */
.L_x_4:
        /* <DEDUP_REMOVED lines=25> */
[----:B------:R-:W1:Y:S04]  /*03a0*/  LDS.128 R12, [R24+0x10] ;  /* 0x00001000180c7984 */ /* 0x000e680000000c00 */
[----:B------:R-:W2:Y:S01]  /*03b0*/  LDS R10, [R22+0x500] ;  /* 0x00050000160a7984 */ /* 0x000ea20000000800 */
[----:B0-----:R-:W-:-:S03]  /*03c0*/  IMAD R8, R8, R11, R27 ;  /* 0x0000000b08087224 */ /* 0x001fc600078e021b */
[----:B------:R-:W0:Y:S01]  /*03d0*/  LDS R11, [R22+0x600] ;  /* 0x00060000160b7984 */ /* 0x000e220000000800 */
[----:B-1----:R-:W-:-:S03]  /*03e0*/  IMAD R8, R12, R9, R8 ;  /* 0x000000090c087224 */ /* 0x002fc600078e0208 */
[----:B------:R-:W1:Y:S01]  /*03f0*/  LDS R9, [R22+0x700] ;  /* 0x0007000016097984 */ /* 0x000e620000000800 */
[----:B--2---:R-:W-:-:S03]  /*0400*/  IMAD R13, R10, R13, R8 ;  /* 0x0000000d0a0d7224 */ /* 0x004fc600078e0208 */
[----:B------:R-:W-:Y:S01]  /*0410*/  LDS R12, [R22+0x800] ;  /* 0x00080000160c7984 */ /* 0x000fe20000000800 */
[----:B0-----:R-:W-:-:S03]  /*0420*/  IMAD R14, R11, R14, R13 ;  /* 0x0000000e0b0e7224 */ /* 0x001fc600078e020d */
[----:B------:R-:W-:Y:S01]  /*0430*/  LDS R13, [R22+0xa00] ;  /* 0x000a0000160d7984 */ /* 0x000fe20000000800 */
[----:B-1----:R-:W-:-:S03]  /*0440*/  IMAD R15, R9, R15, R14 ;  /* 0x0000000f090f7224 */ /* 0x002fc600078e020e */
        /* <DEDUP_REMOVED lines=126> */
[----:B------:R-:W-:Y:S02]  /*0c30*/  IADD3 R18, PT, PT, R18, 0x40, RZ ;  /* 0x0000004012127810 */ /* 0x000fe40007ffe0ff */
[----:B------:R-:W-:Y:S01]  /*0c40*/  LEA R19, R2, R19, 0x6 ;  /* 0x0000001302137211 */ /* 0x000fe200078e30ff */
[----:B0-----:R-:W-:-:S04]  /*0c50*/  IMAD R13, R10, R13, R8 ;  /* 0x0000000d0a0d7224 */ /* 0x001fc800078e0208 */
[----:B--2---:R-:W-:-:S04]  /*0c60*/  IMAD R14, R11, R14, R13 ;  /* 0x0000000e0b0e7224 */ /* 0x004fc800078e020d */
[----:B-1----:R-:W-:Y:S01]  /*0c70*/  IMAD R15, R9, R15, R14 ;  /* 0x0000000f090f7224 */ /* 0x002fe200078e020e */
[----:B------:R-:W-:Y:S06]  /*0c80*/  @P0 BRA `(.L_x_4) ;  /* 0xfffffff400600947 */ /* 0x000fec000383ffff */
.L_x_3:
        /* <DEDUP_REMOVED lines=11> */
.L_x_5:
        /* <DEDUP_REMOVED lines=12> */
.L_x_7:


//--------------------- .nv.shared._Z12matrixMulColPiS_S_i --------------------------
	.section	.nv.shared._Z12matrixMulColPiS_S_i,"aw",@nobits
	.sectionflags	@""
	.align	4
.nv.shared._Z12matrixMulColPiS_S_i:
	.zero		33792


//--------------------- .nv.shared.reserved.0     --------------------------
	.section	.nv.shared.reserved.0,"aw",@nobits
	.weak		__nv_reservedSMEM_offset_0_alias
	.size		__nv_reservedSMEM_offset_0_alias, 0, 64
	.other		__nv_reservedSMEM_offset_0_alias,@"STO_CUDA_RESERVED_SHARED STV_DEFAULT"
__nv_reservedSMEM_offset_0_alias:
	.zero		0
	.zero		64


//--------------------- .nv.shared._Z9matrixMulPiS_S_i --------------------------
	.section	.nv.shared._Z9matrixMulPiS_S_i,"aw",@nobits
	.sectionflags	@""
	.align	4
.nv.shared._Z9matrixMulPiS_S_i:
	.zero		33792


//--------------------- .nv.constant0._Z12matrixMulColPiS_S_i --------------------------
	.section	.nv.constant0._Z12matrixMulColPiS_S_i,"a",@progbits
	.sectionflags	@""
	.align	4
.nv.constant0._Z12matrixMulColPiS_S_i:
	.zero		924


//--------------------- .nv.constant0._Z9matrixMulPiS_S_i --------------------------
	.section	.nv.constant0._Z9matrixMulPiS_S_i,"a",@progbits
	.sectionflags	@""
	.align	4
.nv.constant0._Z9matrixMulPiS_S_i:
	.zero		924


//--------------------- SYMBOLS --------------------------

	.type		.nv.reservedSmem.offset0,@object
	.size		.nv.reservedSmem.offset0,0x4
	.type		.nv.reservedSmem.cap,@object
	.size		.nv.reservedSmem.cap,0x4
